	.headerflags	@"EF_CUDA_TEXMODE_UNIFIED EF_CUDA_64BIT_ADDRESS EF_CUDA_ACCELERATORS EF_CUDA_SM90 EF_CUDA_VIRTUAL_SM(EF_CUDA_SM90)"
	.elftype	@"ET_EXEC"


//--------------------- .nv.info                  --------------------------
	.section	.nv.info,"",@"SHT_CUDA_INFO"
	.align	4


	//----- nvinfo : EIATTR_REGCOUNT
	.align		4
        /*0000*/ 	.byte	0x04, 0x2f
        /*0002*/ 	.short	(.L_1 - .L_0)
	.align		4
.L_0:
        /*0004*/ 	.word	index@(triton_poi_fused__unsafe_index_add_convolution_mul_sub_8)
        /*0008*/ 	.word	0x00000022


	//----- nvinfo : EIATTR_MIN_STACK_SIZE
	.align		4
.L_1:
        /*000c*/ 	.byte	0x04, 0x12
        /*000e*/ 	.short	(.L_3 - .L_2)
	.align		4
.L_2:
        /*0010*/ 	.word	index@(triton_poi_fused__unsafe_index_add_convolution_mul_sub_8)
        /*0014*/ 	.word	0x00000000


	//----- nvinfo : EIATTR_FRAME_SIZE
	.align		4
.L_3:
        /*0018*/ 	.byte	0x04, 0x11
        /*001a*/ 	.short	(.L_5 - .L_4)
	.align		4
.L_4:
        /*001c*/ 	.word	index@(triton_poi_fused__unsafe_index_add_convolution_mul_sub_8)
        /*0020*/ 	.word	0x00000000


	//----- nvinfo : EIATTR_MIN_STACK_SIZE
	.align		4
.L_5:
        /*0024*/ 	.byte	0x04, 0x12
        /*0026*/ 	.short	(.L_7 - .L_6)
	.align		4
.L_6:
        /*0028*/ 	.word	index@(triton_poi_fused__unsafe_index_add_convolution_mul_sub_8)
        /*002c*/ 	.word	0x00000000
.L_7:


//--------------------- .nv.info.triton_poi_fused__unsafe_index_add_convolution_mul_sub_8 --------------------------
	.section	.nv.info.triton_poi_fused__unsafe_index_add_convolution_mul_sub_8,"",@"SHT_CUDA_INFO"
	.sectionflags	@""
	.align	4


	//----- nvinfo : EIATTR_CUDA_API_VERSION
	.align		4
        /*0000*/ 	.byte	0x04, 0x37
        /*0002*/ 	.short	(.L_9 - .L_8)
.L_8:
        /*0004*/ 	.word	0x0000007c


	//----- nvinfo : EIATTR_KPARAM_INFO
	.align		4
.L_9:
        /*0008*/ 	.byte	0x04, 0x17
        /*000a*/ 	.short	(.L_11 - .L_10)
.L_10:
        /*000c*/ 	.word	0x00000000
        /*0010*/ 	.short	0x000c
        /*0012*/ 	.short	0x0060
        /*0014*/ 	.byte	0x00, 0xf0, 0x11, 0x00


	//----- nvinfo : EIATTR_KPARAM_INFO
	.align		4
.L_11:
        /*0018*/ 	.byte	0x04, 0x17
        /*001a*/ 	.short	(.L_13 - .L_12)
.L_12:
        /*001c*/ 	.word	0x00000000
        /*0020*/ 	.short	0x000b
        /*0022*/ 	.short	0x0058
        /*0024*/ 	.byte	0x00, 0xf4, 0x21, 0x00


	//----- nvinfo : EIATTR_KPARAM_INFO
	.align		4
.L_13:
        /*0028*/ 	.byte	0x04, 0x17
        /*002a*/ 	.short	(.L_15 - .L_14)
.L_14:
        /*002c*/ 	.word	0x00000000
        /*0030*/ 	.short	0x000a
        /*0032*/ 	.short	0x0050
        /*0034*/ 	.byte	0x00, 0xf4, 0x21, 0x00


	//----- nvinfo : EIATTR_KPARAM_INFO
	.align		4
.L_15:
        /*0038*/ 	.byte	0x04, 0x17
        /*003a*/ 	.short	(.L_17 - .L_16)
.L_16:
        /*003c*/ 	.word	0x00000000
        /*0040*/ 	.short	0x0009
        /*0042*/ 	.short	0x0048
        /*0044*/ 	.byte	0x00, 0xf4, 0x21, 0x00


	//----- nvinfo : EIATTR_KPARAM_INFO
	.align		4
.L_17:
        /*0048*/ 	.byte	0x04, 0x17
        /*004a*/ 	.short	(.L_19 - .L_18)
.L_18:
        /*004c*/ 	.word	0x00000000
        /*0050*/ 	.short	0x0008
        /*0052*/ 	.short	0x0040
        /*0054*/ 	.byte	0x00, 0xf4, 0x21, 0x00


	//----- nvinfo : EIATTR_KPARAM_INFO
	.align		4
.L_19:
        /*0058*/ 	.byte	0x04, 0x17
        /*005a*/ 	.short	(.L_21 - .L_20)
.L_20:
        /*005c*/ 	.word	0x00000000
        /*0060*/ 	.short	0x0007
        /*0062*/ 	.short	0x0038
        /*0064*/ 	.byte	0x00, 0xf4, 0x21, 0x00


	//----- nvinfo : EIATTR_KPARAM_INFO
	.align		4
.L_21:
        /*0068*/ 	.byte	0x04, 0x17
        /*006a*/ 	.short	(.L_23 - .L_22)
.L_22:
        /*006c*/ 	.word	0x00000000
        /*0070*/ 	.short	0x0006
        /*0072*/ 	.short	0x0030
        /*0074*/ 	.byte	0x00, 0xf4, 0x21, 0x00


	//----- nvinfo : EIATTR_KPARAM_INFO
	.align		4
.L_23:
        /*0078*/ 	.byte	0x04, 0x17
        /*007a*/ 	.short	(.L_25 - .L_24)
.L_24:
        /*007c*/ 	.word	0x00000000
        /*0080*/ 	.short	0x0005
        /*0082*/ 	.short	0x0028
        /*0084*/ 	.byte	0x00, 0xf4, 0x21, 0x00


	//----- nvinfo : EIATTR_KPARAM_INFO
	.align		4
.L_25:
        /*0088*/ 	.byte	0x04, 0x17
        /*008a*/ 	.short	(.L_27 - .L_26)
.L_26:
        /*008c*/ 	.word	0x00000000
        /*0090*/ 	.short	0x0004
        /*0092*/ 	.short	0x0020
        /*0094*/ 	.byte	0x00, 0xf4, 0x21, 0x00


	//----- nvinfo : EIATTR_KPARAM_INFO
	.align		4
.L_27:
        /*0098*/ 	.byte	0x04, 0x17
        /*009a*/ 	.short	(.L_29 - .L_28)
.L_28:
        /*009c*/ 	.word	0x00000000
        /*00a0*/ 	.short	0x0003
        /*00a2*/ 	.short	0x0018
        /*00a4*/ 	.byte	0x00, 0xf4, 0x21, 0x00


	//----- nvinfo : EIATTR_KPARAM_INFO
	.align		4
.L_29:
        /*00a8*/ 	.byte	0x04, 0x17
        /*00aa*/ 	.short	(.L_31 - .L_30)
.L_30:
        /*00ac*/ 	.word	0x00000000
        /*00b0*/ 	.short	0x0002
        /*00b2*/ 	.short	0x0010
        /*00b4*/ 	.byte	0x00, 0xf4, 0x21, 0x00


	//----- nvinfo : EIATTR_KPARAM_INFO
	.align		4
.L_31:
        /*00b8*/ 	.byte	0x04, 0x17
        /*00ba*/ 	.short	(.L_33 - .L_32)
.L_32:
        /*00bc*/ 	.word	0x00000000
        /*00c0*/ 	.short	0x0001
        /*00c2*/ 	.short	0x0008
        /*00c4*/ 	.byte	0x00, 0xf4, 0x21, 0x00


	//----- nvinfo : EIATTR_KPARAM_INFO
	.align		4
.L_33:
        /*00c8*/ 	.byte	0x04, 0x17
        /*00ca*/ 	.short	(.L_35 - .L_34)
.L_34:
        /*00cc*/ 	.word	0x00000000
        /*00d0*/ 	.short	0x0000
        /*00d2*/ 	.short	0x0000
        /*00d4*/ 	.byte	0x00, 0xf4, 0x21, 0x00


	//----- nvinfo : EIATTR_SPARSE_MMA_MASK
	.align		4
.L_35:
        /*00d8*/ 	.byte	0x03, 0x50
        /*00da*/ 	.short	0x0000


	//----- nvinfo : EIATTR_MAXREG_COUNT
	.align		4
        /*00dc*/ 	.byte	0x03, 0x1b
        /*00de*/ 	.short	0x00ff


	//----- nvinfo : EIATTR_EXIT_INSTR_OFFSETS
	.align		4
        /*00e0*/ 	.byte	0x04, 0x1c
        /*00e2*/ 	.short	(.L_37 - .L_36)


	//   ....[0]....
.L_36:
        /*00e4*/ 	.word	0x00000c70


	//----- nvinfo : EIATTR_REQNTID
	.align		4
.L_37:
        /*00e8*/ 	.byte	0x04, 0x10
        /*00ea*/ 	.short	(.L_39 - .L_38)
.L_38:
        /*00ec*/ 	.word	0x00000100
        /*00f0*/ 	.word	0x00000001
        /*00f4*/ 	.word	0x00000001


	//----- nvinfo : EIATTR_CBANK_PARAM_SIZE
	.align		4
.L_39:
        /*00f8*/ 	.byte	0x03, 0x19
        /*00fa*/ 	.short	0x0064


	//----- nvinfo : EIATTR_PARAM_CBANK
	.align		4
        /*00fc*/ 	.byte	0x04, 0x0a
        /*00fe*/ 	.short	(.L_41 - .L_40)
	.align		4
.L_40:
        /*0100*/ 	.word	index@(.nv.constant0.triton_poi_fused__unsafe_index_add_convolution_mul_sub_8)
        /*0104*/ 	.short	0x0210
        /*0106*/ 	.short	0x0064


	//----- nvinfo : EIATTR_SW_WAR
	.align		4
.L_41:
        /*0108*/ 	.byte	0x04, 0x36
        /*010a*/ 	.short	(.L_43 - .L_42)
.L_42:
        /*010c*/ 	.word	0x00000008
.L_43:


//--------------------- .nv.callgraph             --------------------------
	.section	.nv.callgraph,"",@"SHT_CUDA_CALLGRAPH"
	.align	4
	.sectionentsize	8
	.align		4
        /*0000*/ 	.word	0x00000000
	.align		4
        /*0004*/ 	.word	0xffffffff
	.align		4
        /*0008*/ 	.word	0x00000000
	.align		4
        /*000c*/ 	.word	0xfffffffe
	.align		4
        /*0010*/ 	.word	0x00000000
	.align		4
        /*0014*/ 	.word	0xfffffffd
	.align		4
        /*0018*/ 	.word	0x00000000
	.align		4
        /*001c*/ 	.word	0xfffffffc


//--------------------- .text.triton_poi_fused__unsafe_index_add_convolution_mul_sub_8 --------------------------
	.section	.text.triton_poi_fused__unsafe_index_add_convolution_mul_sub_8,"ax",@progbits
	.align	128
        .global         triton_poi_fused__unsafe_index_add_convolution_mul_sub_8
        .type           triton_poi_fused__unsafe_index_add_convolution_mul_sub_8,@function
        .size           triton_poi_fused__unsafe_index_add_convolution_mul_sub_8,(.L_x_1 - triton_poi_fused__unsafe_index_add_convolution_mul_sub_8)
        .other          triton_poi_fused__unsafe_index_add_convolution_mul_sub_8,@"STO_CUDA_ENTRY STV_DEFAULT"
triton_poi_fused__unsafe_index_add_convolution_mul_sub_8:
.text.triton_poi_fused__unsafe_index_add_convolution_mul_sub_8:
[----:B------:R-:W-:Y:S01]  /*0000*/  LDC R1, c[0x0][0x28] ;  /* 0x00000a00ff017b82 */ /* 0x000fe20000000800 */
[----:B------:R-:W1:Y:S07]  /*0010*/  S2R R2, SR_TID.X ;  /* 0x0000000000027919 */ /* 0x000e6e0000002100 */
[----:B------:R-:W2:Y:S01]  /*0020*/  LDC.64 R10, c[0x0][0x218] ;  /* 0x00008600ff0a7b82 */ /* 0x000ea20000000a00 */
[----:B------:R-:W-:Y:S01]  /*0030*/  ULDC.64 UR4, c[0x0][0x208] ;  /* 0x0000820000047ab9 */ /* 0x000fe20000000a00 */
[----:B------:R-:W-:Y:S01]  /*0040*/  ULDC.64 UR8, c[0x0][0x230] ;  /* 0x00008c0000087ab9 */ /* 0x000fe20000000a00 */
[----:B------:R-:W3:Y:S01]  /*0050*/  S2R R0, SR_CTAID.X ;  /* 0x0000000000007919 */ /* 0x000ee20000002500 */
[----:B------:R-:W-:-:S04]  /*0060*/  ULDC.64 UR6, c[0x0][0x228] ;  /* 0x00008a0000067ab9 */ /* 0x000fc80000000a00 */
[----:B------:R-:W4:Y:S08]  /*0070*/  LDC.64 R4, c[0x0][0x220] ;  /* 0x00008800ff047b82 */ /* 0x000f300000000a00 */
[----:B------:R-:W5:Y:S01]  /*0080*/  LDC.64 R8, c[0x0][0x248] ;  /* 0x00009200ff087b82 */ /* 0x000f620000000a00 */
[----:B-1----:R-:W-:-:S05]  /*0090*/  IMAD.SHL.U32 R2, R2, 0x2, RZ ;  /* 0x0000000202027824 */ /* 0x002fca00078e00ff */
[----:B------:R-:W-:-:S05]  /*00a0*/  LOP3.LUT R3, R2, 0x1fe, RZ, 0xc0, !PT ;  /* 0x000001fe02037812 */ /* 0x000fca00078ec0ff */
[----:B---3--:R-:W-:-:S05]  /*00b0*/  IMAD R18, R0, 0x200, R3 ;  /* 0x0000020000127824 */ /* 0x008fca00078e0203 */
[----:B------:R-:W-:-:S04]  /*00c0*/  SHF.R.S32.HI R3, RZ, 0x1f, R18 ;  /* 0x0000001fff037819 */ /* 0x000fc80000011412 */
[----:B------:R-:W-:-:S04]  /*00d0*/  LEA.HI R3, R3, R18, RZ, 0x5 ;  /* 0x0000001203037211 */ /* 0x000fc800078f28ff */
[----:B------:R-:W-:Y:S02]  /*00e0*/  SHF.R.S32.HI R14, RZ, 0x5, R3 ;  /* 0x00000005ff0e7819 */ /* 0x000fe40000011403 */
[----:B------:R-:W-:Y:S02]  /*00f0*/  LOP3.LUT R17, R3, 0xffffffe0, RZ, 0xc0, !PT ;  /* 0xffffffe003117812 */ /* 0x000fe400078ec0ff */
[----:B------:R-:W-:-:S03]  /*0100*/  LEA.HI R2, R14, R14, RZ, 0x5 ;  /* 0x0000000e0e027211 */ /* 0x000fc600078f28ff */
[----:B------:R-:W-:Y:S01]  /*0110*/  IMAD.IADD R17, R18, 0x1, -R17 ;  /* 0x0000000112117824 */ /* 0x000fe200078e0a11 */
[----:B------:R-:W-:Y:S02]  /*0120*/  LOP3.LUT R7, R2, 0xffffffe0, RZ, 0xc0, !PT ;  /* 0xffffffe002077812 */ /* 0x000fe400078ec0ff */
[----:B------:R-:W1:Y:S03]  /*0130*/  LDC.64 R2, c[0x0][0x240] ;  /* 0x00009000ff027b82 */ /* 0x000e660000000a00 */
[----:B------:R-:W-:-:S04]  /*0140*/  IMAD.IADD R14, R14, 0x1, -R7 ;  /* 0x000000010e0e7824 */ /* 0x000fc800078e0a07 */
[----:B--2---:R-:W-:-:S06]  /*0150*/  IMAD.WIDE R10, R14, 0x8, R10 ;  /* 0x000000080e0a7825 */ /* 0x004fcc00078e020a */
[----:B------:R-:W2:Y:S01]  /*0160*/  LDG.E.EL.64 R10, desc[UR4][R10.64] ;  /* 0x000000040a0a7981 */ /* 0x000ea2000c2e1b00 */
[----:B----4-:R-:W-:-:S06]  /*0170*/  IMAD.WIDE R4, R17, 0x8, R4 ;  /* 0x0000000811047825 */ /* 0x010fcc00078e0204 */
[----:B------:R-:W3:Y:S01]  /*0180*/  LDG.E.EL.128 R4, desc[UR4][R4.64] ;  /* 0x0000000404047981 */ /* 0x000ee2000c2e1d00 */
[----:B-1----:R-:W-:-:S06]  /*0190*/  IMAD.WIDE R2, R14, 0x8, R2 ;  /* 0x000000080e027825 */ /* 0x002fcc00078e0202 */
[----:B------:R-:W4:Y:S01]  /*01a0*/  LDG.E.EL.64 R2, desc[UR4][R2.64] ;  /* 0x0000000402027981 */ /* 0x000f22000c2e1b00 */
[----:B------:R-:W-:Y:S01]  /*01b0*/  SHF.R.S32.HI R13, RZ, 0x16, R0 ;  /* 0x00000016ff0d7819 */ /* 0x000fe20000011400 */
[----:B-----5:R-:W-:-:S03]  /*01c0*/  IMAD.WIDE R8, R17, 0x8, R8 ;  /* 0x0000000811087825 */ /* 0x020fc600078e0208 */
[----:B------:R-:W-:-:S04]  /*01d0*/  SGXT R13, R13, 0x1 ;  /* 0x000000010d0d781a */ /* 0x000fc80000000200 */
[----:B------:R-:W-:-:S04]  /*01e0*/  LEA.HI R13, R13, R18, RZ, 0xa ;  /* 0x000000120d0d7211 */ /* 0x000fc800078f50ff */
[----:B------:R-:W-:Y:S02]  /*01f0*/  SHF.R.S32.HI R16, RZ, 0xa, R13 ;  /* 0x0000000aff107819 */ /* 0x000fe4000001140d */
[----:B------:R-:W1:Y:S03]  /*0200*/  LDC.64 R12, c[0x0][0x238] ;  /* 0x00008e00ff0c7b82 */ /* 0x000e660000000a00 */
[----:B------:R-:W-:-:S05]  /*0210*/  IMAD.SHL.U32 R22, R16, 0x100, RZ ;  /* 0x0000010010167824 */ /* 0x000fca00078e00ff */
[----:B------:R-:W-:Y:S02]  /*0220*/  SHF.R.S32.HI R19, RZ, 0x1f, R22 ;  /* 0x0000001fff137819 */ /* 0x000fe40000011416 */
[----:B--2---:R-:W-:-:S04]  /*0230*/  SHF.R.U32.HI R15, RZ, 0x1b, R11 ;  /* 0x0000001bff0f7819 */ /* 0x004fc8000001160b */
[----:B------:R-:W-:Y:S02]  /*0240*/  LOP3.LUT R15, R15, 0x10, RZ, 0xc0, !PT ;  /* 0x000000100f0f7812 */ /* 0x000fe400078ec0ff */
[----:B---3--:R-:W-:Y:S02]  /*0250*/  SHF.R.U32.HI R0, RZ, 0x1b, R5 ;  /* 0x0000001bff007819 */ /* 0x008fe40000011605 */
[----:B------:R-:W-:-:S04]  /*0260*/  IADD3 R15, P0, R10, R15, RZ ;  /* 0x0000000f0a0f7210 */ /* 0x000fc80007f1e0ff */
[C---:B------:R-:W-:Y:S01]  /*0270*/  LEA R28, P1, R15.reuse, R22, 0x4 ;  /* 0x000000160f1c7211 */ /* 0x040fe200078220ff */
[----:B------:R-:W-:Y:S01]  /*0280*/  IMAD.X R10, RZ, RZ, R11, P0 ;  /* 0x000000ffff0a7224 */ /* 0x000fe200000e060b */
[----:B------:R-:W-:Y:S02]  /*0290*/  LOP3.LUT R11, R0, 0x10, RZ, 0xc0, !PT ;  /* 0x00000010000b7812 */ /* 0x000fe400078ec0ff */
[----:B------:R-:W-:Y:S02]  /*02a0*/  LEA.HI R0, R16, R16, RZ, 0x6 ;  /* 0x0000001010007211 */ /* 0x000fe400078f30ff */
[----:B------:R-:W-:Y:S02]  /*02b0*/  IADD3 R26, P0, R4, R11, RZ ;  /* 0x0000000b041a7210 */ /* 0x000fe40007f1e0ff */
[----:B------:R-:W-:Y:S02]  /*02c0*/  LEA.HI.X R15, R15, R19, R10, 0x4, P1 ;  /* 0x000000130f0f7211 */ /* 0x000fe400008f240a */
[----:B------:R-:W2:Y:S01]  /*02d0*/  LDG.E.EL.128 R8, desc[UR4][R8.64] ;  /* 0x0000000408087981 */ /* 0x000ea2000c2e1d00 */
[----:B------:R-:W-:Y:S01]  /*02e0*/  IMAD.X R4, RZ, RZ, R5, P0 ;  /* 0x000000ffff047224 */ /* 0x000fe200000e0605 */
[----:B------:R-:W-:-:S02]  /*02f0*/  LOP3.LUT R5, R0, 0xffffffc0, RZ, 0xc0, !PT ;  /* 0xffffffc000057812 */ /* 0x000fc400078ec0ff */
[----:B------:R-:W-:-:S03]  /*0300*/  IADD3 R0, P0, R28, R26, RZ ;  /* 0x0000001a1c007210 */ /* 0x000fc60007f1e0ff */
[----:B------:R-:W-:Y:S02]  /*0310*/  IMAD.IADD R16, R16, 0x1, -R5 ;  /* 0x0000000110107824 */ /* 0x000fe400078e0a05 */
[----:B------:R-:W-:Y:S02]  /*0320*/  IMAD.X R5, R15, 0x1, R4, P0 ;  /* 0x000000010f057824 */ /* 0x000fe400000e0604 */
[----:B------:R-:W-:-:S03]  /*0330*/  IMAD.SHL.U32 R24, R0, 0x4, RZ ;  /* 0x0000000400187824 */ /* 0x000fc600078e00ff */
[----:B------:R-:W-:Y:S02]  /*0340*/  SHF.L.U64.HI R0, R0, 0x2, R5 ;  /* 0x0000000200007819 */ /* 0x000fe40000010205 */
[----:B------:R-:W-:Y:S01]  /*0350*/  IADD3 R20, P1, R24, UR8, RZ ;  /* 0x0000000818147c10 */ /* 0x000fe2000ff3e0ff */
[----:B-1----:R-:W-:Y:S01]  /*0360*/  IMAD.WIDE R12, R16, 0x4, R12 ;  /* 0x00000004100c7825 */ /* 0x002fe200078e020c */
[----:B------:R-:W-:Y:S02]  /*0370*/  IADD3 R24, P0, R24, UR6, RZ ;  /* 0x0000000618187c10 */ /* 0x000fe4000ff1e0ff */
[----:B------:R-:W-:Y:S02]  /*0380*/  IADD3.X R21, R0, UR9, RZ, P1, !PT ;  /* 0x0000000900157c10 */ /* 0x000fe40008ffe4ff */
[----:B------:R-:W-:Y:S02]  /*0390*/  IADD3.X R25, R0, UR7, RZ, P0, !PT ;  /* 0x0000000700197c10 */ /* 0x000fe400087fe4ff */
[----:B------:R1:W3:Y:S04]  /*03a0*/  LDG.E.EL R0, desc[UR4][R12.64] ;  /* 0x000000040c007981 */ /* 0x0002e8000c2e1900 */
[----:B------:R5:W3:Y:S04]  /*03b0*/  LDG.E.EL R23, desc[UR4][R20.64] ;  /* 0x0000000414177981 */ /* 0x000ae8000c2e1900 */
[----:B------:R-:W3:Y:S01]  /*03c0*/  LDG.E.EL R24, desc[UR4][R24.64] ;  /* 0x0000000418187981 */ /* 0x000ee2000c2e1900 */
[----:B----4-:R-:W-:-:S04]  /*03d0*/  SHF.R.U32.HI R5, RZ, 0x1b, R3 ;  /* 0x0000001bff057819 */ /* 0x010fc80000011603 */
[----:B------:R-:W-:-:S04]  /*03e0*/  LOP3.LUT R5, R5, 0x10, RZ, 0xc0, !PT ;  /* 0x0000001005057812 */ /* 0x000fc800078ec0ff */
[----:B------:R-:W-:Y:S02]  /*03f0*/  IADD3 R2, P0, R2, R5, RZ ;  /* 0x0000000502027210 */ /* 0x000fe40007f1e0ff */
[----:B------:R-:W-:-:S03]  /*0400*/  SHF.R.U32.HI R5, RZ, 0x1b, R7 ;  /* 0x0000001bff057819 */ /* 0x000fc60000011607 */
[----:B------:R-:W-:Y:S01]  /*0410*/  IMAD.X R3, RZ, RZ, R3, P0 ;  /* 0x000000ffff037224 */ /* 0x000fe200000e0603 */
[----:B------:R-:W-:-:S04]  /*0420*/  LEA R22, P0, R2, R22, 0x4 ;  /* 0x0000001602167211 */ /* 0x000fc800078020ff */
[----:B------:R-:W-:Y:S02]  /*0430*/  LEA.HI.X R19, R2, R19, R3, 0x4, P0 ;  /* 0x0000001302137211 */ /* 0x000fe400000f2403 */
[----:B------:R-:W-:Y:S02]  /*0440*/  LOP3.LUT R3, R5, 0x10, RZ, 0xc0, !PT ;  /* 0x0000001005037812 */ /* 0x000fe400078ec0ff */
[----:B------:R-:W-:Y:S02]  /*0450*/  IADD3 R5, P1, R22, R26, RZ ;  /* 0x0000001a16057210 */ /* 0x000fe40007f3e0ff */
[----:B-1----:R-:W-:-:S03]  /*0460*/  IADD3 R13, P0, R6, R3, RZ ;  /* 0x00000003060d7210 */ /* 0x002fc60007f1e0ff */
[----:B------:R-:W-:Y:S02]  /*0470*/  IMAD.X R4, R19, 0x1, R4, P1 ;  /* 0x0000000113047824 */ /* 0x000fe400008e0604 */
[C---:B-----5:R-:W-:Y:S02]  /*0480*/  IMAD.SHL.U32 R20, R5.reuse, 0x4, RZ ;  /* 0x0000000405147824 */ /* 0x060fe400078e00ff */
[----:B------:R-:W-:Y:S01]  /*0490*/  IMAD.X R6, RZ, RZ, R7, P0 ;  /* 0x000000ffff067224 */ /* 0x000fe200000e0607 */
[----:B------:R-:W-:Y:S02]  /*04a0*/  SHF.L.U64.HI R5, R5, 0x2, R4 ;  /* 0x0000000205057819 */ /* 0x000fe40000010204 */
[----:B------:R-:W-:Y:S02]  /*04b0*/  IADD3 R4, P0, R28, R13, RZ ;  /* 0x0000000d1c047210 */ /* 0x000fe40007f1e0ff */
[----:B------:R-:W-:-:S03]  /*04c0*/  IADD3 R26, P1, R20, UR6, RZ ;  /* 0x00000006141a7c10 */ /* 0x000fc6000ff3e0ff */
[--C-:B------:R-:W-:Y:S01]  /*04d0*/  IMAD.X R3, R15, 0x1, R6.reuse, P0 ;  /* 0x000000010f037824 */ /* 0x100fe200000e0606 */
[----:B------:R-:W-:Y:S02]  /*04e0*/  IADD3.X R27, R5, UR7, RZ, P1, !PT ;  /* 0x00000007051b7c10 */ /* 0x000fe40008ffe4ff */
[----:B------:R-:W-:Y:S02]  /*04f0*/  IADD3 R12, P1, R22, R13, RZ ;  /* 0x0000000d160c7210 */ /* 0x000fe40007f3e0ff */
[C---:B------:R-:W-:Y:S01]  /*0500*/  SHF.L.U64.HI R3, R4.reuse, 0x2, R3 ;  /* 0x0000000204037819 */ /* 0x040fe20000010203 */
[----:B------:R-:W-:Y:S01]  /*0510*/  IMAD.SHL.U32 R4, R4, 0x4, RZ ;  /* 0x0000000404047824 */ /* 0x000fe200078e00ff */
[----:B------:R-:W-:Y:S01]  /*0520*/  IADD3 R20, P0, R20, UR8, RZ ;  /* 0x0000000814147c10 */ /* 0x000fe2000ff1e0ff */
[----:B------:R-:W-:Y:S01]  /*0530*/  IMAD.X R13, R19, 0x1, R6, P1 ;  /* 0x00000001130d7824 */ /* 0x000fe200008e0606 */
[----:B------:R-:W4:Y:S02]  /*0540*/  LDG.E.EL R2, desc[UR4][R26.64] ;  /* 0x000000041a027981 */ /* 0x000f24000c2e1900 */
[----:B------:R-:W-:-:S02]  /*0550*/  IADD3 R6, P1, R4, UR6, RZ ;  /* 0x0000000604067c10 */ /* 0x000fc4000ff3e0ff */
[----:B------:R-:W-:Y:S02]  /*0560*/  IADD3 R4, P2, R4, UR8, RZ ;  /* 0x0000000804047c10 */ /* 0x000fe4000ff5e0ff */
[----:B------:R-:W-:Y:S02]  /*0570*/  IADD3.X R21, R5, UR9, RZ, P0, !PT ;  /* 0x0000000905157c10 */ /* 0x000fe400087fe4ff */
[C---:B------:R-:W-:Y:S01]  /*0580*/  SHF.L.U64.HI R13, R12.reuse, 0x2, R13 ;  /* 0x000000020c0d7819 */ /* 0x040fe2000001020d */
[----:B------:R-:W-:Y:S01]  /*0590*/  IMAD.SHL.U32 R12, R12, 0x4, RZ ;  /* 0x000000040c0c7824 */ /* 0x000fe200078e00ff */
[----:B------:R-:W-:Y:S02]  /*05a0*/  IADD3.X R7, R3, UR7, RZ, P1, !PT ;  /* 0x0000000703077c10 */ /* 0x000fe40008ffe4ff */
[----:B------:R-:W-:Y:S02]  /*05b0*/  IADD3.X R5, R3, UR9, RZ, P2, !PT ;  /* 0x0000000903057c10 */ /* 0x000fe400097fe4ff */
[----:B------:R1:W5:Y:S04]  /*05c0*/  LDG.E.EL R3, desc[UR4][R20.64] ;  /* 0x0000000414037981 */ /* 0x000368000c2e1900 */
[----:B------:R-:W4:Y:S04]  /*05d0*/  LDG.E.EL R7, desc[UR4][R6.64] ;  /* 0x0000000406077981 */ /* 0x000f28000c2e1900 */
[----:B------:R-:W4:Y:S01]  /*05e0*/  LDG.E.EL R5, desc[UR4][R4.64] ;  /* 0x0000000404057981 */ /* 0x000f22000c2e1900 */
[----:B-1----:R-:W-:-:S02]  /*05f0*/  IADD3 R20, P0, R12, UR6, RZ ;  /* 0x000000060c147c10 */ /* 0x002fc4000ff1e0ff */
[----:B------:R-:W-:Y:S02]  /*0600*/  IADD3 R12, P1, R12, UR8, RZ ;  /* 0x000000080c0c7c10 */ /* 0x000fe4000ff3e0ff */
[----:B------:R-:W-:Y:S02]  /*0610*/  IADD3.X R21, R13, UR7, RZ, P0, !PT ;  /* 0x000000070d157c10 */ /* 0x000fe400087fe4ff */
[----:B------:R-:W-:-:S03]  /*0620*/  IADD3.X R13, R13, UR9, RZ, P1, !PT ;  /* 0x000000090d0d7c10 */ /* 0x000fc60008ffe4ff */
[----:B0-----:R0:W4:Y:S04]  /*0630*/  LDG.E.EL R6, desc[UR4][R20.64] ;  /* 0x0000000414067981 */ /* 0x001128000c2e1900 */
[----:B------:R1:W4:Y:S01]  /*0640*/  LDG.E.EL R4, desc[UR4][R12.64] ;  /* 0x000000040c047981 */ /* 0x000322000c2e1900 */
[----:B--2---:R-:W-:Y:S02]  /*0650*/  SHF.R.U32.HI R25, RZ, 0x1b, R9 ;  /* 0x0000001bff197819 */ /* 0x004fe40000011609 */
[----:B------:R-:W-:Y:S02]  /*0660*/  SHF.R.U32.HI R29, RZ, 0x1b, R11 ;  /* 0x0000001bff1d7819 */ /* 0x000fe4000001160b */
[----:B------:R-:W-:Y:S02]  /*0670*/  LOP3.LUT R25, R25, 0x10, RZ, 0xc0, !PT ;  /* 0x0000001019197812 */ /* 0x000fe400078ec0ff */
[----:B------:R-:W-:-:S02]  /*0680*/  LOP3.LUT R29, R29, 0x10, RZ, 0xc0, !PT ;  /* 0x000000101d1d7812 */ /* 0x000fc400078ec0ff */
[----:B------:R-:W-:-:S05]  /*0690*/  IADD3 R25, P0, R8, R25, RZ ;  /* 0x0000001908197210 */ /* 0x000fca0007f1e0ff */
[----:B------:R-:W-:Y:S01]  /*06a0*/  IMAD.X R26, RZ, RZ, R9, P0 ;  /* 0x000000ffff1a7224 */ /* 0x000fe200000e0609 */
[----:B------:R-:W-:-:S05]  /*06b0*/  IADD3 R9, P0, R25, R22, RZ ;  /* 0x0000001619097210 */ /* 0x000fca0007f1e0ff */
[----:B0-----:R-:W-:Y:S02]  /*06c0*/  IMAD.X R20, R26, 0x1, R19, P0 ;  /* 0x000000011a147824 */ /* 0x001fe400000e0613 */
[----:B---3--:R-:W-:Y:S01]  /*06d0*/  FADD R27, R0, R23 ;  /* 0x00000017001b7221 */ /* 0x008fe20000000000 */
[----:B------:R-:W-:-:S04]  /*06e0*/  IADD3 R23, P1, R10, R29, RZ ;  /* 0x0000001d0a177210 */ /* 0x000fc80007f3e0ff */
[----:B------:R-:W-:Y:S01]  /*06f0*/  IADD3 R30, P0, R23, R22, RZ ;  /* 0x00000016171e7210 */ /* 0x000fe20007f1e0ff */
[----:B------:R-:W-:Y:S01]  /*0700*/  IMAD.X R10, RZ, RZ, R11, P1 ;  /* 0x000000ffff0a7224 */ /* 0x000fe200008e060b */
[----:B------:R-:W-:Y:S01]  /*0710*/  IADD3 R11, P2, R25, R28, RZ ;  /* 0x0000001c190b7210 */ /* 0x000fe20007f5e0ff */
[C---:B------:R-:W-:Y:S02]  /*0720*/  IMAD.SHL.U32 R22, R9.reuse, 0x4, RZ ;  /* 0x0000000409167824 */ /* 0x040fe400078e00ff */
[----:B------:R-:W-:Y:S01]  /*0730*/  FADD R8, R24, R27 ;  /* 0x0000001b18087221 */ /* 0x000fe20000000000 */
[----:B------:R-:W-:Y:S02]  /*0740*/  IADD3 R28, P1, R23, R28, RZ ;  /* 0x0000001c171c7210 */ /* 0x000fe40007f3e0ff */
[----:B------:R-:W-:Y:S01]  /*0750*/  SHF.L.U64.HI R20, R9, 0x2, R20 ;  /* 0x0000000209147819 */ /* 0x000fe20000010214 */
[----:B------:R-:W-:Y:S01]  /*0760*/  IMAD.X R26, R26, 0x1, R15, P2 ;  /* 0x000000011a1a7824 */ /* 0x000fe200010e060f */
[----:B-1----:R-:W-:Y:S01]  /*0770*/  IADD3 R12, P2, R22, UR6, RZ ;  /* 0x00000006160c7c10 */ /* 0x002fe2000ff5e0ff */
[----:B------:R-:W-:-:S02]  /*0780*/  IMAD.SHL.U32 R24, R11, 0x4, RZ ;  /* 0x000000040b187824 */ /* 0x000fc400078e00ff */
[C---:B------:R-:W-:Y:S01]  /*0790*/  IMAD.X R9, R10.reuse, 0x1, R19, P0 ;  /* 0x000000010a097824 */ /* 0x040fe200000e0613 */
[----:B------:R-:W-:Y:S01]  /*07a0*/  IADD3 R22, P0, R22, UR8, RZ ;  /* 0x0000000816167c10 */ /* 0x000fe2000ff1e0ff */
[----:B------:R-:W-:Y:S01]  /*07b0*/  IMAD.X R15, R10, 0x1, R15, P1 ;  /* 0x000000010a0f7824 */ /* 0x000fe200008e060f */
[----:B------:R-:W-:Y:S02]  /*07c0*/  SHF.L.U64.HI R19, R11, 0x2, R26 ;  /* 0x000000020b137819 */ /* 0x000fe4000001021a */
[----:B------:R-:W-:Y:S01]  /*07d0*/  IADD3 R10, P1, R24, UR6, RZ ;  /* 0x00000006180a7c10 */ /* 0x000fe2000ff3e0ff */
[----:B------:R-:W0:Y:S01]  /*07e0*/  LDC.64 R26, c[0x0][0x258] ;  /* 0x00009600ff1a7b82 */ /* 0x000e220000000a00 */
[----:B------:R-:W-:Y:S02]  /*07f0*/  IADD3.X R13, R20, UR7, RZ, P2, !PT ;  /* 0x00000007140d7c10 */ /* 0x000fe400097fe4ff */
[----:B------:R-:W-:Y:S02]  /*0800*/  IADD3.X R23, R20, UR9, RZ, P0, !PT ;  /* 0x0000000914177c10 */ /* 0x000fe400087fe4ff */
[C---:B------:R-:W-:Y:S01]  /*0810*/  SHF.L.U64.HI R9, R30.reuse, 0x2, R9 ;  /* 0x000000021e097819 */ /* 0x040fe20000010209 */
[----:B------:R-:W-:Y:S01]  /*0820*/  IMAD.SHL.U32 R30, R30, 0x4, RZ ;  /* 0x000000041e1e7824 */ /* 0x000fe200078e00ff */
[----:B------:R-:W-:Y:S01]  /*0830*/  IADD3 R24, P0, R24, UR8, RZ ;  /* 0x0000000818187c10 */ /* 0x000fe2000ff1e0ff */
[----:B------:R1:W2:Y:S01]  /*0840*/  LDG.E.EL R21, desc[UR4][R12.64] ;  /* 0x000000040c157981 */ /* 0x0002a2000c2e1900 */
[----:B------:R-:W-:-:S02]  /*0850*/  IADD3.X R11, R19, UR7, RZ, P1, !PT ;  /* 0x00000007130b7c10 */ /* 0x000fc40008ffe4ff */
[----:B------:R-:W-:Y:S01]  /*0860*/  IADD3.X R25, R19, UR9, RZ, P0, !PT ;  /* 0x0000000913197c10 */ /* 0x000fe200087fe4ff */
[----:B------:R-:W3:Y:S04]  /*0870*/  LDG.E.EL R22, desc[UR4][R22.64] ;  /* 0x0000000416167981 */ /* 0x000ee8000c2e1900 */
[----:B------:R1:W2:Y:S02]  /*0880*/  LDG.E.EL R11, desc[UR4][R10.64] ;  /* 0x000000040a0b7981 */ /* 0x0002a4000c2e1900 */
[----:B-1----:R-:W-:-:S04]  /*0890*/  IADD3 R12, P0, R30, UR6, RZ ;  /* 0x000000061e0c7c10 */ /* 0x002fc8000ff1e0ff */
[----:B------:R-:W-:Y:S01]  /*08a0*/  IADD3.X R13, R9, UR7, RZ, P0, !PT ;  /* 0x00000007090d7c10 */ /* 0x000fe200087fe4ff */
[----:B------:R-:W2:Y:S01]  /*08b0*/  LDG.E.EL R23, desc[UR4][R24.64] ;  /* 0x0000000418177981 */ /* 0x000ea2000c2e1900 */
[C---:B------:R-:W-:Y:S01]  /*08c0*/  SHF.L.U64.HI R10, R28.reuse, 0x2, R15 ;  /* 0x000000021c0a7819 */ /* 0x040fe2000001020f */
[----:B------:R-:W-:Y:S02]  /*08d0*/  IMAD.SHL.U32 R28, R28, 0x4, RZ ;  /* 0x000000041c1c7824 */ /* 0x000fe400078e00ff */
[----:B------:R1:W2:Y:S01]  /*08e0*/  LDG.E.EL R25, desc[UR4][R12.64] ;  /* 0x000000040c197981 */ /* 0x0002a2000c2e1900 */
[----:B0-----:R-:W-:Y:S02]  /*08f0*/  IMAD.WIDE R14, R14, 0x4, R26 ;  /* 0x000000040e0e7825 */ /* 0x001fe400078e021a */
[----:B------:R-:W0:Y:S01]  /*0900*/  LDC.64 R26, c[0x0][0x268] ;  /* 0x00009a00ff1a7b82 */ /* 0x000e220000000a00 */
[----:B-1----:R-:W-:-:S04]  /*0910*/  IADD3 R12, P1, R28, UR6, RZ ;  /* 0x000000061c0c7c10 */ /* 0x002fc8000ff3e0ff */
[----:B------:R-:W-:-:S05]  /*0920*/  IADD3.X R13, R10, UR7, RZ, P1, !PT ;  /* 0x000000070a0d7c10 */ /* 0x000fca0008ffe4ff */
[----:B------:R1:W2:Y:S02]  /*0930*/  LDG.E.EL R24, desc[UR4][R12.64] ;  /* 0x000000040c187981 */ /* 0x0002a4000c2e1900 */
[----:B-1----:R-:W1:Y:S01]  /*0940*/  LDC.64 R12, c[0x0][0x250] ;  /* 0x00009400ff0c7b82 */ /* 0x002e620000000a00 */
[----:B------:R-:W-:-:S04]  /*0950*/  IADD3 R30, P0, R30, UR8, RZ ;  /* 0x000000081e1e7c10 */ /* 0x000fc8000ff1e0ff */
[----:B------:R-:W-:Y:S02]  /*0960*/  IADD3.X R31, R9, UR9, RZ, P0, !PT ;  /* 0x00000009091f7c10 */ /* 0x000fe400087fe4ff */
[----:B------:R-:W-:Y:S01]  /*0970*/  IADD3 R28, P0, R28, UR8, RZ ;  /* 0x000000081c1c7c10 */ /* 0x000fe2000ff1e0ff */
[----:B0-----:R-:W-:Y:S02]  /*0980*/  IMAD.WIDE R26, R16, 0x4, R26 ;  /* 0x00000004101a7825 */ /* 0x001fe400078e021a */
[----:B------:R-:W2:Y:S01]  /*0990*/  LDG.E.EL R9, desc[UR4][R30.64] ;  /* 0x000000041e097981 */ /* 0x000ea2000c2e1900 */
[----:B------:R-:W-:-:S03]  /*09a0*/  IADD3.X R29, R10, UR9, RZ, P0, !PT ;  /* 0x000000090a1d7c10 */ /* 0x000fc600087fe4ff */
[----:B------:R0:W2:Y:S04]  /*09b0*/  LDG.E.EL R10, desc[UR4][R14.64] ;  /* 0x000000040e0a7981 */ /* 0x0000a8000c2e1900 */
[----:B------:R-:W2:Y:S04]  /*09c0*/  LDG.E.EL R20, desc[UR4][R28.64] ;  /* 0x000000041c147981 */ /* 0x000ea8000c2e1900 */
[----:B------:R-:W2:Y:S01]  /*09d0*/  LDG.E.EL R26, desc[UR4][R26.64] ;  /* 0x000000041a1a7981 */ /* 0x000ea2000c2e1900 */
[----:B0-----:R-:W0:Y:S01]  /*09e0*/  LDC.64 R14, c[0x0][0x210] ;  /* 0x00008400ff0e7b82 */ /* 0x001e220000000a00 */
[----:B-1----:R-:W-:-:S06]  /*09f0*/  IMAD.WIDE R12, R17, 0x4, R12 ;  /* 0x00000004110c7825 */ /* 0x002fcc00078e020c */
[----:B------:R-:W2:Y:S01]  /*0a00*/  LDG.E.EL.64 R12, desc[UR4][R12.64] ;  /* 0x000000040c0c7981 */ /* 0x000ea2000c2e1b00 */
[----:B------:R-:W1:Y:S01]  /*0a10*/  LDC.64 R16, c[0x0][0x260] ;  /* 0x00009800ff107b82 */ /* 0x000e620000000a00 */
[----:B0-----:R-:W-:-:S04]  /*0a20*/  IMAD.WIDE R14, R18, 0x4, R14 ;  /* 0x00000004120e7825 */ /* 0x001fc800078e020e */
[----:B-1----:R-:W-:Y:S02]  /*0a30*/  IMAD.WIDE R18, R18, 0x4, R16 ;  /* 0x0000000412127825 */ /* 0x002fe400078e0210 */
[----:B------:R-:W2:Y:S04]  /*0a40*/  LDG.E.64 R16, desc[UR4][R14.64] ;  /* 0x000000040e107981 */ /* 0x000ea8000c1e1b00 */
[----:B------:R-:W2:Y:S01]  /*0a50*/  LDG.E.64 R18, desc[UR4][R18.64] ;  /* 0x0000000412127981 */ /* 0x000ea2000c1e1b00 */
[----:B-----5:R-:W-:-:S04]  /*0a60*/  FADD R3, R0, R3 ;  /* 0x0000000300037221 */ /* 0x020fc80000000000 */
[----:B----4-:R-:W-:Y:S01]  /*0a70*/  FADD R3, R2, R3 ;  /* 0x0000000302037221 */ /* 0x010fe20000000000 */
[C---:B---3--:R-:W-:Y:S01]  /*0a80*/  FADD R2, R0.reuse, R22 ;  /* 0x0000001600027221 */ /* 0x048fe20000000000 */
[----:B--2---:R-:W-:-:S04]  /*0a90*/  FADD R22, R0, R23 ;  /* 0x0000001700167221 */ /* 0x004fc80000000000 */
[----:B------:R-:W-:Y:S01]  /*0aa0*/  FADD R11, R11, R22 ;  /* 0x000000160b0b7221 */ /* 0x000fe20000000000 */
[C---:B------:R-:W-:Y:S01]  /*0ab0*/  FADD R22, R0.reuse, R5 ;  /* 0x0000000500167221 */ /* 0x040fe20000000000 */
[----:B------:R-:W-:Y:S01]  /*0ac0*/  FADD R5, R0, R4 ;  /* 0x0000000400057221 */ /* 0x000fe20000000000 */
[----:B------:R-:W-:-:S03]  /*0ad0*/  FADD R2, R21, R2 ;  /* 0x0000000215027221 */ /* 0x000fc60000000000 */
[----:B------:R-:W-:Y:S01]  /*0ae0*/  FADD R6, R6, R5 ;  /* 0x0000000506067221 */ /* 0x000fe20000000000 */
[----:B------:R-:W-:Y:S01]  /*0af0*/  FADD R2, -R3, R2 ;  /* 0x0000000203027221 */ /* 0x000fe20000000100 */
[----:B------:R-:W-:Y:S01]  /*0b00*/  FADD R11, -R8, R11 ;  /* 0x0000000b080b7221 */ /* 0x000fe20000000100 */
[----:B------:R-:W-:-:S04]  /*0b10*/  FADD R4, R0, R9 ;  /* 0x0000000900047221 */ /* 0x000fc80000000000 */
[----:B------:R-:W-:Y:S01]  /*0b20*/  FADD R25, R25, R4 ;  /* 0x0000000419197221 */ /* 0x000fe20000000000 */
[----:B------:R-:W-:Y:S01]  /*0b30*/  FADD R9, R0, R20 ;  /* 0x0000001400097221 */ /* 0x000fe20000000000 */
[----:B------:R-:W-:-:S03]  /*0b40*/  FADD R0, R7, R22 ;  /* 0x0000001607007221 */ /* 0x000fc60000000000 */
[----:B------:R-:W-:Y:S01]  /*0b50*/  FADD R9, R24, R9 ;  /* 0x0000000918097221 */ /* 0x000fe20000000000 */
[----:B------:R-:W-:-:S03]  /*0b60*/  FADD R25, -R6, R25 ;  /* 0x0000001906197221 */ /* 0x000fc60000000100 */
[----:B------:R-:W-:Y:S01]  /*0b70*/  FADD R9, -R0, R9 ;  /* 0x0000000900097221 */ /* 0x000fe20000000100 */
[C---:B------:R-:W-:Y:S01]  /*0b80*/  FFMA R3, R12.reuse, R2, R3 ;  /* 0x000000020c037223 */ /* 0x040fe20000000003 */
[----:B------:R-:W-:Y:S01]  /*0b90*/  FFMA R8, R12, R11, R8 ;  /* 0x0000000b0c087223 */ /* 0x000fe20000000008 */
[C---:B------:R-:W-:Y:S01]  /*0ba0*/  FFMA R25, R13.reuse, R25, R6 ;  /* 0x000000190d197223 */ /* 0x040fe20000000006 */
[----:B------:R-:W-:Y:S02]  /*0bb0*/  FFMA R0, R13, R9, R0 ;  /* 0x000000090d007223 */ /* 0x000fe40000000000 */
[----:B------:R-:W-:Y:S02]  /*0bc0*/  FADD R8, -R3, R8 ;  /* 0x0000000803087221 */ /* 0x000fe40000000100 */
[----:B------:R-:W-:Y:S02]  /*0bd0*/  FADD R0, -R25, R0 ;  /* 0x0000000019007221 */ /* 0x000fe40000000100 */
[----:B------:R-:W-:-:S02]  /*0be0*/  FFMA R8, R10, R8, R3 ;  /* 0x000000080a087223 */ /* 0x000fc40000000003 */
[----:B------:R-:W-:Y:S01]  /*0bf0*/  FFMA R0, R10, R0, R25 ;  /* 0x000000000a007223 */ /* 0x000fe20000000019 */
[--C-:B------:R-:W-:Y:S01]  /*0c00*/  FADD R5, R16, R26.reuse ;  /* 0x0000001a10057221 */ /* 0x100fe20000000000 */
[----:B------:R-:W-:-:S03]  /*0c10*/  FADD R26, R17, R26 ;  /* 0x0000001a111a7221 */ /* 0x000fc60000000000 */
[----:B------:R-:W-:Y:S01]  /*0c20*/  FADD R5, R18, R5 ;  /* 0x0000000512057221 */ /* 0x000fe20000000000 */
[----:B------:R-:W-:-:S03]  /*0c30*/  FADD R19, R19, R26 ;  /* 0x0000001a13137221 */ /* 0x000fc60000000000 */
[----:B------:R-:W-:Y:S01]  /*0c40*/  FADD R8, R5, R8 ;  /* 0x0000000805087221 */ /* 0x000fe20000000000 */
[----:B------:R-:W-:-:S05]  /*0c50*/  FADD R9, R19, R0 ;  /* 0x0000000013097221 */ /* 0x000fca0000000000 */
[----:B------:R-:W-:Y:S01]  /*0c60*/  STG.E.64 desc[UR4][R14.64], R8 ;  /* 0x000000080e007986 */ /* 0x000fe2000c101b04 */
[----:B------:R-:W-:Y:S05]  /*0c70*/  EXIT ;  /* 0x000000000000794d */ /* 0x000fea0003800000 */
.L_x_0:
[----:B------:R-:W-:-:S00]  /*0c80*/  BRA `(.L_x_0) ;  /* 0xfffffffc00fc7947 */ /* 0x000fc0000383ffff */
[----:B------:R-:W-:-:S00]  /*0c90*/  NOP ;  /* 0x0000000000007918 */ /* 0x000fc00000000000 */
        /* <DEDUP_REMOVED lines=14> */
.L_x_1:


//--------------------- .nv.constant0.triton_poi_fused__unsafe_index_add_convolution_mul_sub_8 --------------------------
	.section	.nv.constant0.triton_poi_fused__unsafe_index_add_convolution_mul_sub_8,"a",@progbits
	.sectionflags	@""
	.align	4
.nv.constant0.triton_poi_fused__unsafe_index_add_convolution_mul_sub_8:
	.zero		628
